	.headerflags	@"EF_CUDA_TEXMODE_UNIFIED EF_CUDA_64BIT_ADDRESS EF_CUDA_ACCELERATORS EF_CUDA_SM90 EF_CUDA_VIRTUAL_SM(EF_CUDA_SM90)"
	.elftype	@"ET_EXEC"


//--------------------- .nv.info                  --------------------------
	.section	.nv.info,"",@"SHT_CUDA_INFO"
	.align	4


	//----- nvinfo : EIATTR_REGCOUNT
	.align		4
        /*0000*/ 	.byte	0x04, 0x2f
        /*0002*/ 	.short	(.L_3 - .L_2)
	.align		4
.L_2:
        /*0004*/ 	.word	index@(triton_poi_fused__native_batch_norm_legit_no_training_relu_28)
        /*0008*/ 	.word	0x00000020


	//----- nvinfo : EIATTR_MIN_STACK_SIZE
	.align		4
.L_3:
        /*000c*/ 	.byte	0x04, 0x12
        /*000e*/ 	.short	(.L_5 - .L_4)
	.align		4
.L_4:
        /*0010*/ 	.word	index@(triton_poi_fused__native_batch_norm_legit_no_training_relu_28)
        /*0014*/ 	.word	0x00000000


	//----- nvinfo : EIATTR_FRAME_SIZE
	.align		4
.L_5:
        /*0018*/ 	.byte	0x04, 0x11
        /*001a*/ 	.short	(.L_7 - .L_6)
	.align		4
.L_6:
        /*001c*/ 	.word	index@(triton_poi_fused__native_batch_norm_legit_no_training_relu_28)
        /*0020*/ 	.word	0x00000000


	//----- nvinfo : EIATTR_MIN_STACK_SIZE
	.align		4
.L_7:
        /*0024*/ 	.byte	0x04, 0x12
        /*0026*/ 	.short	(.L_9 - .L_8)
	.align		4
.L_8:
        /*0028*/ 	.word	index@(triton_poi_fused__native_batch_norm_legit_no_training_relu_28)
        /*002c*/ 	.word	0x00000000
.L_9:


//--------------------- .nv.info.triton_poi_fused__native_batch_norm_legit_no_training_relu_28 --------------------------
	.section	.nv.info.triton_poi_fused__native_batch_norm_legit_no_training_relu_28,"",@"SHT_CUDA_INFO"
	.sectionflags	@""
	.align	4


	//----- nvinfo : EIATTR_CUDA_API_VERSION
	.align		4
        /*0000*/ 	.byte	0x04, 0x37
        /*0002*/ 	.short	(.L_11 - .L_10)
.L_10:
        /*0004*/ 	.word	0x0000007c


	//----- nvinfo : EIATTR_KPARAM_INFO
	.align		4
.L_11:
        /*0008*/ 	.byte	0x04, 0x17
        /*000a*/ 	.short	(.L_13 - .L_12)
.L_12:
        /*000c*/ 	.word	0x00000000
        /*0010*/ 	.short	0x0007
        /*0012*/ 	.short	0x0034
        /*0014*/ 	.byte	0x00, 0xf0, 0x11, 0x00


	//----- nvinfo : EIATTR_KPARAM_INFO
	.align		4
.L_13:
        /*0018*/ 	.byte	0x04, 0x17
        /*001a*/ 	.short	(.L_15 - .L_14)
.L_14:
        /*001c*/ 	.word	0x00000000
        /*0020*/ 	.short	0x0006
        /*0022*/ 	.short	0x0030
        /*0024*/ 	.byte	0x00, 0xf0, 0x11, 0x00


	//----- nvinfo : EIATTR_KPARAM_INFO
	.align		4
.L_15:
        /*0028*/ 	.byte	0x04, 0x17
        /*002a*/ 	.short	(.L_17 - .L_16)
.L_16:
        /*002c*/ 	.word	0x00000000
        /*0030*/ 	.short	0x0005
        /*0032*/ 	.short	0x0028
        /*0034*/ 	.byte	0x00, 0xf4, 0x21, 0x00


	//----- nvinfo : EIATTR_KPARAM_INFO
	.align		4
.L_17:
        /*0038*/ 	.byte	0x04, 0x17
        /*003a*/ 	.short	(.L_19 - .L_18)
.L_18:
        /*003c*/ 	.word	0x00000000
        /*0040*/ 	.short	0x0004
        /*0042*/ 	.short	0x0020
        /*0044*/ 	.byte	0x00, 0xf4, 0x21, 0x00


	//----- nvinfo : EIATTR_KPARAM_INFO
	.align		4
.L_19:
        /*0048*/ 	.byte	0x04, 0x17
        /*004a*/ 	.short	(.L_21 - .L_20)
.L_20:
        /*004c*/ 	.word	0x00000000
        /*0050*/ 	.short	0x0003
        /*0052*/ 	.short	0x0018
        /*0054*/ 	.byte	0x00, 0xf4, 0x21, 0x00


	//----- nvinfo : EIATTR_KPARAM_INFO
	.align		4
.L_21:
        /*0058*/ 	.byte	0x04, 0x17
        /*005a*/ 	.short	(.L_23 - .L_22)
.L_22:
        /*005c*/ 	.word	0x00000000
        /*0060*/ 	.short	0x0002
        /*0062*/ 	.short	0x0010
        /*0064*/ 	.byte	0x00, 0xf4, 0x21, 0x00


	//----- nvinfo : EIATTR_KPARAM_INFO
	.align		4
.L_23:
        /*0068*/ 	.byte	0x04, 0x17
        /*006a*/ 	.short	(.L_25 - .L_24)
.L_24:
        /*006c*/ 	.word	0x00000000
        /*0070*/ 	.short	0x0001
        /*0072*/ 	.short	0x0008
        /*0074*/ 	.byte	0x00, 0xf4, 0x21, 0x00


	//----- nvinfo : EIATTR_KPARAM_INFO
	.align		4
.L_25:
        /*0078*/ 	.byte	0x04, 0x17
        /*007a*/ 	.short	(.L_27 - .L_26)
.L_26:
        /*007c*/ 	.word	0x00000000
        /*0080*/ 	.short	0x0000
        /*0082*/ 	.short	0x0000
        /*0084*/ 	.byte	0x00, 0xf4, 0x21, 0x00


	//----- nvinfo : EIATTR_SPARSE_MMA_MASK
	.align		4
.L_27:
        /*0088*/ 	.byte	0x03, 0x50
        /*008a*/ 	.short	0x0000


	//----- nvinfo : EIATTR_MAXREG_COUNT
	.align		4
        /*008c*/ 	.byte	0x03, 0x1b
        /*008e*/ 	.short	0x00ff


	//----- nvinfo : EIATTR_EXIT_INSTR_OFFSETS
	.align		4
        /*0090*/ 	.byte	0x04, 0x1c
        /*0092*/ 	.short	(.L_29 - .L_28)


	//   ....[0]....
.L_28:
        /*0094*/ 	.word	0x000010e0


	//   ....[1]....
        /*0098*/ 	.word	0x00001180


	//----- nvinfo : EIATTR_REQNTID
	.align		4
.L_29:
        /*009c*/ 	.byte	0x04, 0x10
        /*009e*/ 	.short	(.L_31 - .L_30)
.L_30:
        /*00a0*/ 	.word	0x00000080
        /*00a4*/ 	.word	0x00000001
        /*00a8*/ 	.word	0x00000001


	//----- nvinfo : EIATTR_CBANK_PARAM_SIZE
	.align		4
.L_31:
        /*00ac*/ 	.byte	0x03, 0x19
        /*00ae*/ 	.short	0x0038


	//----- nvinfo : EIATTR_PARAM_CBANK
	.align		4
        /*00b0*/ 	.byte	0x04, 0x0a
        /*00b2*/ 	.short	(.L_33 - .L_32)
	.align		4
.L_32:
        /*00b4*/ 	.word	index@(.nv.constant0.triton_poi_fused__native_batch_norm_legit_no_training_relu_28)
        /*00b8*/ 	.short	0x0210
        /*00ba*/ 	.short	0x0038


	//----- nvinfo : EIATTR_SW_WAR
	.align		4
.L_33:
        /*00bc*/ 	.byte	0x04, 0x36
        /*00be*/ 	.short	(.L_35 - .L_34)
.L_34:
        /*00c0*/ 	.word	0x00000008
.L_35:


//--------------------- .nv.callgraph             --------------------------
	.section	.nv.callgraph,"",@"SHT_CUDA_CALLGRAPH"
	.align	4
	.sectionentsize	8
	.align		4
        /*0000*/ 	.word	0x00000000
	.align		4
        /*0004*/ 	.word	0xffffffff
	.align		4
        /*0008*/ 	.word	0x00000000
	.align		4
        /*000c*/ 	.word	0xfffffffe
	.align		4
        /*0010*/ 	.word	0x00000000
	.align		4
        /*0014*/ 	.word	0xfffffffd
	.align		4
        /*0018*/ 	.word	0x00000000
	.align		4
        /*001c*/ 	.word	0xfffffffc


//--------------------- .nv.constant4             --------------------------
	.section	.nv.constant4,"a",@progbits
	.align	8
	.align		8
.nv.constant4:
        /*0000*/ 	.dword	_$_str
	.align		8
        /*0008*/ 	.dword	_$_str_$_2


//--------------------- .text.triton_poi_fused__native_batch_norm_legit_no_training_relu_28 --------------------------
	.section	.text.triton_poi_fused__native_batch_norm_legit_no_training_relu_28,"ax",@progbits
	.sectionflags	@"SHF_BARRIERS=1"
	.align	128
        .global         triton_poi_fused__native_batch_norm_legit_no_training_relu_28
        .type           triton_poi_fused__native_batch_norm_legit_no_training_relu_28,@function
        .size           triton_poi_fused__native_batch_norm_legit_no_training_relu_28,(.L_x_1 - triton_poi_fused__native_batch_norm_legit_no_training_relu_28)
        .other          triton_poi_fused__native_batch_norm_legit_no_training_relu_28,@"STO_CUDA_ENTRY STV_DEFAULT"
triton_poi_fused__native_batch_norm_legit_no_training_relu_28:
.text.triton_poi_fused__native_batch_norm_legit_no_training_relu_28:
[----:B------:R-:W0:Y:S01]  /*0000*/  LDC R1, c[0x0][0x28] ;  /* 0x00000a00ff017b82 */ /* 0x000e220000000800 */
[----:B------:R-:W1:Y:S07]  /*0010*/  S2R R2, SR_CTAID.Y ;  /* 0x0000000000027919 */ /* 0x000e6e0000002600 */
[----:B------:R-:W2:Y:S01]  /*0020*/  LDC.64 R10, c[0x0][0x220] ;  /* 0x00008800ff0a7b82 */ /* 0x000ea20000000a00 */
[----:B------:R-:W-:Y:S01]  /*0030*/  CS2R R6, SRZ ;  /* 0x0000000000067805 */ /* 0x000fe2000001ff00 */
[----:B------:R-:W-:Y:S01]  /*0040*/  ULDC.64 UR6, c[0x0][0x208] ;  /* 0x0000820000067ab9 */ /* 0x000fe20000000a00 */
[----:B------:R-:W3:Y:S01]  /*0050*/  S2R R0, SR_TID.X ;  /* 0x0000000000007919 */ /* 0x000ee20000002100 */
[----:B------:R-:W4:Y:S04]  /*0060*/  S2R R8, SR_CTAID.X ;  /* 0x0000000000087919 */ /* 0x000f280000002500 */
[----:B------:R-:W5:Y:S08]  /*0070*/  LDC.64 R22, c[0x0][0x210] ;  /* 0x00008400ff167b82 */ /* 0x000f700000000a00 */
[----:B------:R-:W4:Y:S01]  /*0080*/  LDC.64 R20, c[0x0][0x218] ;  /* 0x00008600ff147b82 */ /* 0x000f220000000a00 */
[----:B------:R-:W-:-:S02]  /*0090*/  CS2R R16, SRZ ;  /* 0x0000000000107805 */ /* 0x000fc4000001ff00 */
[----:B------:R-:W-:-:S05]  /*00a0*/  CS2R R18, SRZ ;  /* 0x0000000000127805 */ /* 0x000fca000001ff00 */
[----:B------:R-:W5:Y:S01]  /*00b0*/  LDC.64 R26, c[0x0][0x228] ;  /* 0x00008a00ff1a7b82 */ /* 0x000f620000000a00 */
[----:B-1----:R-:W-:Y:S02]  /*00c0*/  IMAD.SHL.U32 R2, R2, 0x20, RZ ;  /* 0x0000002002027824 */ /* 0x002fe400078e00ff */
[----:B---3--:R-:W-:-:S05]  /*00d0*/  IMAD.SHL.U32 R3, R0, 0x4, RZ ;  /* 0x0000000400037824 */ /* 0x008fca00078e00ff */
[----:B------:R-:W-:-:S04]  /*00e0*/  LOP3.LUT R3, R2, 0x1c, R3, 0xf8, !PT ;  /* 0x0000001c02037812 */ /* 0x000fc800078ef803 */
[C---:B------:R-:W-:Y:S01]  /*00f0*/  ISETP.GE.AND P2, PT, R3.reuse, 0x180, PT ;  /* 0x000001800300780c */ /* 0x040fe20003f46270 */
[----:B------:R-:W-:-:S05]  /*0100*/  IMAD.HI R4, R3, 0x2aaaaaab, RZ ;  /* 0x2aaaaaab03047827 */ /* 0x000fca00078e02ff */
[----:B------:R-:W-:-:S04]  /*0110*/  SHF.R.U32.HI R5, RZ, 0x1f, R4 ;  /* 0x0000001fff057819 */ /* 0x000fc80000011604 */
[----:B------:R-:W-:Y:S02]  /*0120*/  LEA.HI.SX32 R14, R4, R5, 0x1c ;  /* 0x00000005040e7211 */ /* 0x000fe400078fe2ff */
[----:B------:R-:W-:-:S03]  /*0130*/  CS2R R4, SRZ ;  /* 0x0000000000047805 */ /* 0x000fc6000001ff00 */
[----:B------:R-:W-:-:S04]  /*0140*/  IMAD R29, R14, -0x60, R3 ;  /* 0xffffffa00e1d7824 */ /* 0x000fc800078e0203 */
[----:B--2---:R-:W-:-:S05]  /*0150*/  IMAD.WIDE R10, R29, 0x4, R10 ;  /* 0x000000041d0a7825 */ /* 0x004fca00078e020a */
[----:B------:R1:W2:Y:S01]  /*0160*/  @!P2 LDG.E.EL.128 R4, desc[UR6][R10.64] ;  /* 0x000000060a04a981 */ /* 0x0002a2000c2e1d00 */
[----:B------:R-:W-:Y:S01]  /*0170*/  SHF.R.U32.HI R12, RZ, 0x3, R0 ;  /* 0x00000003ff0c7819 */ /* 0x000fe20000011600 */
[----:B----4-:R-:W-:Y:S02]  /*0180*/  IMAD.SHL.U32 R3, R8, 0x20, RZ ;  /* 0x0000002008037824 */ /* 0x010fe400078e00ff */
[----:B------:R-:W-:Y:S01]  /*0190*/  IMAD R9, R14, 0x6c60, R29 ;  /* 0x00006c600e097824 */ /* 0x000fe200078e021d */
[----:B------:R-:W-:-:S04]  /*01a0*/  SGXT.U32 R12, R12, 0x4 ;  /* 0x000000040c0c781a */ /* 0x000fc80000000000 */
[----:B------:R-:W-:Y:S02]  /*01b0*/  LOP3.LUT R8, R3, R12, RZ, 0xfc, !PT ;  /* 0x0000000c03087212 */ /* 0x000fe400078efcff */
[----:B-1----:R-:W-:Y:S02]  /*01c0*/  CS2R R10, SRZ ;  /* 0x00000000000a7805 */ /* 0x002fe4000001ff00 */
[----:B------:R-:W-:Y:S02]  /*01d0*/  LOP3.LUT R12, R3, 0x10, R12, 0xfe, !PT ;  /* 0x00000010030c7812 */ /* 0x000fe400078efe0c */
[C---:B------:R-:W-:Y:S01]  /*01e0*/  ISETP.LT.AND P0, PT, R8.reuse, 0x121, !P2 ;  /* 0x000001210800780c */ /* 0x040fe20005701270 */
[----:B------:R-:W-:Y:S01]  /*01f0*/  IMAD R25, R8, 0x60, R9 ;  /* 0x0000006008197824 */ /* 0x000fe200078e0209 */
[----:B------:R-:W-:Y:S02]  /*0200*/  ISETP.LT.AND P1, PT, R12, 0x121, !P2 ;  /* 0x000001210c00780c */ /* 0x000fe40005721270 */
[----:B------:R-:W-:Y:S01]  /*0210*/  CS2R R8, SRZ ;  /* 0x0000000000087805 */ /* 0x000fe2000001ff00 */
[----:B------:R-:W-:-:S02]  /*0220*/  VIADD R13, R25, 0x600 ;  /* 0x00000600190d7836 */ /* 0x000fc40000000000 */
[----:B-----5:R-:W-:Y:S01]  /*0230*/  IMAD.WIDE R24, R25, 0x4, R22 ;  /* 0x0000000419187825 */ /* 0x020fe200078e0216 */
[----:B------:R-:W-:-:S03]  /*0240*/  CS2R R14, SRZ ;  /* 0x00000000000e7805 */ /* 0x000fc6000001ff00 */
[----:B------:R-:W-:Y:S01]  /*0250*/  IMAD.WIDE R22, R13, 0x4, R22 ;  /* 0x000000040d167825 */ /* 0x000fe200078e0216 */
[----:B------:R-:W-:Y:S01]  /*0260*/  CS2R R12, SRZ ;  /* 0x00000000000c7805 */ /* 0x000fe2000001ff00 */
[----:B------:R2:W3:Y:S02]  /*0270*/  @P0 LDG.E.EL.128 R8, desc[UR6][R24.64] ;  /* 0x0000000618080981 */ /* 0x0004e4000c2e1d00 */
[C---:B0-----:R-:W-:Y:S02]  /*0280*/  IMAD.WIDE R20, R29.reuse, 0x4, R20 ;  /* 0x000000041d147825 */ /* 0x041fe400078e0214 */
[----:B------:R-:W4:Y:S04]  /*0290*/  @P1 LDG.E.EL.128 R16, desc[UR6][R22.64] ;  /* 0x0000000616101981 */ /* 0x000f28000c2e1d00 */
[----:B------:R-:W3:Y:S01]  /*02a0*/  @!P2 LDG.E.EL.128 R12, desc[UR6][R20.64] ;  /* 0x00000006140ca981 */ /* 0x000ee2000c2e1d00 */
[----:B------:R-:W-:-:S04]  /*02b0*/  IMAD.WIDE R26, R29, 0x4, R26 ;  /* 0x000000041d1a7825 */ /* 0x000fc800078e021a */
[----:B--2---:R-:W-:Y:S01]  /*02c0*/  FADD R25, R5, 0.0010000000474974513054 ;  /* 0x3a83126f05197421 */ /* 0x004fe20000000000 */
[----:B------:R-:W-:-:S03]  /*02d0*/  FADD R24, R4, 0.0010000000474974513054 ;  /* 0x3a83126f04187421 */ /* 0x000fc60000000000 */
[----:B------:R-:W0:Y:S08]  /*02e0*/  MUFU.SQRT R5, R25 ;  /* 0x0000001900057308 */ /* 0x000e300000002000 */
[----:B------:R1:W2:Y:S01]  /*02f0*/  MUFU.SQRT R28, R24 ;  /* 0x00000018001c7308 */ /* 0x0002a20000002000 */
[C---:B0-----:R-:W-:Y:S02]  /*0300*/  FSETP.GT.AND P1, PT, R5.reuse, 8.50705917302346158658e+37, PT ;  /* 0x7e8000000500780b */ /* 0x041fe40003f24000 */
[----:B------:R-:W-:Y:S01]  /*0310*/  FSETP.GEU.AND P4, PT, R5, 1.175494350822287508e-38, PT ;  /* 0x008000000500780b */ /* 0x000fe20003f8e000 */
[----:B------:R-:W-:Y:S01]  /*0320*/  IMAD.MOV.U32 R4, RZ, RZ, 0x3e800000 ;  /* 0x3e800000ff047424 */ /* 0x000fe200078e00ff */
[----:B-1----:R-:W0:Y:S01]  /*0330*/  LDC.64 R24, c[0x0][0x230] ;  /* 0x00008c00ff187b82 */ /* 0x002e220000000a00 */
[----:B--2---:R-:W-:-:S02]  /*0340*/  FSETP.GT.AND P0, PT, R28, 8.50705917302346158658e+37, PT ;  /* 0x7e8000001c00780b */ /* 0x004fc40003f04000 */
[----:B------:R-:W-:-:S06]  /*0350*/  FSETP.GEU.AND P3, PT, R28, 1.175494350822287508e-38, PT ;  /* 0x008000001c00780b */ /* 0x000fcc0003f6e000 */
[----:B------:R-:W-:-:S04]  /*0360*/  @P1 FMUL R5, R5, 0.25 ;  /* 0x3e80000005051820 */ /* 0x000fc80000400000 */
[----:B------:R-:W-:Y:S01]  /*0370*/  @!P4 FMUL R5, R5, 16777216 ;  /* 0x4b8000000505c820 */ /* 0x000fe20000400000 */
[----:B------:R-:W-:-:S04]  /*0380*/  @P0 FMUL R28, R28, 0.25 ;  /* 0x3e8000001c1c0820 */ /* 0x000fc80000400000 */
[----:B------:R-:W-:Y:S01]  /*0390*/  @!P3 FMUL R28, R28, 16777216 ;  /* 0x4b8000001c1cb820 */ /* 0x000fe20000400000 */
[----:B------:R-:W1:Y:S01]  /*03a0*/  MUFU.RCP R5, R5 ;  /* 0x0000000500057308 */ /* 0x000e620000001000 */
[C---:B---3--:R-:W-:Y:S01]  /*03b0*/  FADD R9, -R13.reuse, R9 ;  /* 0x000000090d097221 */ /* 0x048fe20000000100 */
[----:B----4-:R-:W-:-:S06]  /*03c0*/  FADD R17, -R13, R17 ;  /* 0x000000110d117221 */ /* 0x010fcc0000000100 */
[----:B------:R-:W2:Y:S01]  /*03d0*/  MUFU.RCP R20, R28 ;  /* 0x0000001c00147308 */ /* 0x000ea20000001000 */
[C---:B------:R-:W-:Y:S02]  /*03e0*/  FSEL R13, R4.reuse, 1, P0 ;  /* 0x3f800000040d7808 */ /* 0x040fe40000000000 */
[----:B------:R-:W-:-:S03]  /*03f0*/  FSEL R22, R4, 1, P1 ;  /* 0x3f80000004167808 */ /* 0x000fc60000800000 */
[----:B------:R-:W-:Y:S02]  /*0400*/  @!P3 FMUL R13, R13, 16777216 ;  /* 0x4b8000000d0db820 */ /* 0x000fe40000400000 */
[----:B------:R-:W-:-:S04]  /*0410*/  @!P4 FMUL R22, R22, 16777216 ;  /* 0x4b8000001616c820 */ /* 0x000fc80000400000 */
[----:B-1----:R-:W-:Y:S01]  /*0420*/  FMUL R22, R5, R22 ;  /* 0x0000001605167220 */ /* 0x002fe20000400000 */
[----:B------:R-:W-:Y:S01]  /*0430*/  FADD R5, -R12, R8 ;  /* 0x000000080c057221 */ /* 0x000fe20000000100 */
[----:B--2---:R-:W-:Y:S01]  /*0440*/  FMUL R20, R20, R13 ;  /* 0x0000000d14147220 */ /* 0x004fe20000400000 */
[----:B------:R-:W-:Y:S01]  /*0450*/  FADD R13, -R12, R16 ;  /* 0x000000100c0d7221 */ /* 0x000fe20000000100 */
[C---:B------:R-:W-:Y:S01]  /*0460*/  FMUL R8, R22.reuse, R9 ;  /* 0x0000000916087220 */ /* 0x040fe20000400000 */
[----:B------:R-:W-:Y:S01]  /*0470*/  FMUL R12, R22, R17 ;  /* 0x00000011160c7220 */ /* 0x000fe20000400000 */
[C---:B------:R-:W-:Y:S01]  /*0480*/  FMUL R5, R20.reuse, R5 ;  /* 0x0000000514057220 */ /* 0x040fe20000400000 */
[----:B------:R-:W-:Y:S01]  /*0490*/  FMUL R9, R20, R13 ;  /* 0x0000000d14097220 */ /* 0x000fe20000400000 */
[----:B------:R-:W-:Y:S02]  /*04a0*/  CS2R R20, SRZ ;  /* 0x0000000000147805 */ /* 0x000fe4000001ff00 */
[----:B------:R-:W-:Y:S01]  /*04b0*/  CS2R R22, SRZ ;  /* 0x0000000000167805 */ /* 0x000fe2000001ff00 */
[----:B0-----:R-:W-:Y:S01]  /*04c0*/  IMAD.WIDE R16, R29, 0x4, R24 ;  /* 0x000000041d107825 */ /* 0x001fe200078e0218 */
[----:B------:R-:W-:-:S04]  /*04d0*/  CS2R R24, SRZ ;  /* 0x0000000000187805 */ /* 0x000fc8000001ff00 */
[----:B------:R0:W2:Y:S02]  /*04e0*/  @!P2 LDG.E.EL.128 R20, desc[UR6][R26.64] ;  /* 0x000000061a14a981 */ /* 0x0000a4000c2e1d00 */
[----:B0-----:R-:W-:-:S06]  /*04f0*/  CS2R R26, SRZ ;  /* 0x00000000001a7805 */ /* 0x001fcc000001ff00 */
[----:B------:R-:W2:Y:S01]  /*0500*/  @!P2 LDG.E.EL.128 R24, desc[UR6][R16.64] ;  /* 0x000000061018a981 */ /* 0x000ea2000c2e1d00 */
[----:B------:R-:W-:Y:S01]  /*0510*/  FADD R6, R6, 0.0010000000474974513054 ;  /* 0x3a83126f06067421 */ /* 0x000fe20000000000 */
[----:B------:R-:W0:Y:S05]  /*0520*/  S2R R13, SR_TID.X ;  /* 0x00000000000d7919 */ /* 0x000e2a0000002100 */
[----:B------:R-:W1:Y:S02]  /*0530*/  MUFU.SQRT R6, R6 ;  /* 0x0000000600067308 */ /* 0x000e640000002000 */
[C---:B-1----:R-:W-:Y:S02]  /*0540*/  FSETP.GT.AND P0, PT, R6.reuse, 8.50705917302346158658e+37, PT ;  /* 0x7e8000000600780b */ /* 0x042fe40003f04000 */
[----:B------:R-:W-:-:S11]  /*0550*/  FSETP.GEU.AND P2, PT, R6, 1.175494350822287508e-38, PT ;  /* 0x008000000600780b */ /* 0x000fd60003f4e000 */
[----:B------:R-:W-:-:S04]  /*0560*/  @P0 FMUL R6, R6, 0.25 ;  /* 0x3e80000006060820 */ /* 0x000fc80000400000 */
[----:B------:R-:W-:-:S06]  /*0570*/  @!P2 FMUL R6, R6, 16777216 ;  /* 0x4b8000000606a820 */ /* 0x000fcc0000400000 */
[----:B------:R-:W-:Y:S01]  /*0580*/  MUFU.RCP R6, R6 ;  /* 0x0000000600067308 */ /* 0x000fe20000001000 */
[----:B------:R-:W-:Y:S01]  /*0590*/  LOP3.LUT R3, R3, 0x1f, R0, 0xf8, !PT ;  /* 0x0000001f03037812 */ /* 0x000fe200078ef800 */
[----:B------:R-:W-:Y:S01]  /*05a0*/  FADD R19, -R15, R19 ;  /* 0x000000130f137221 */ /* 0x000fe20000000100 */
[C---:B------:R-:W-:Y:S01]  /*05b0*/  FADD R10, -R14.reuse, R10 ;  /* 0x0000000a0e0a7221 */ /* 0x040fe20000000100 */
[----:B------:R-:W-:Y:S01]  /*05c0*/  FADD R18, -R14, R18 ;  /* 0x000000120e127221 */ /* 0x000fe20000000100 */
[----:B------:R-:W1:Y:S01]  /*05d0*/  S2UR UR5, SR_CgaCtaId ;  /* 0x00000000000579c3 */ /* 0x000e620000008800 */
[----:B------:R-:W-:Y:S02]  /*05e0*/  UMOV UR4, 0x400 ;  /* 0x0000040000047882 */ /* 0x000fe40000000000 */
[----:B-1----:R-:W-:Y:S01]  /*05f0*/  UPRMT UR4, UR5, 0x654, UR4 ;  /* 0x0000065405047896 */ /* 0x002fe20008000004 */
[-CC-:B--2---:R-:W-:Y:S01]  /*0600*/  FFMA R5, R5, R20.reuse, R24.reuse ;  /* 0x0000001405057223 */ /* 0x184fe20000000018 */
[----:B------:R-:W-:Y:S01]  /*0610*/  FFMA R9, R9, R20, R24 ;  /* 0x0000001409097223 */ /* 0x000fe20000000018 */
[----:B------:R-:W-:Y:S01]  /*0620*/  FADD R24, R7, 0.0010000000474974513054 ;  /* 0x3a83126f07187421 */ /* 0x000fe20000000000 */
[-CC-:B------:R-:W-:Y:S01]  /*0630*/  FFMA R8, R8, R21.reuse, R25.reuse ;  /* 0x0000001508087223 */ /* 0x180fe20000000019 */
[----:B------:R-:W-:-:S04]  /*0640*/  FFMA R12, R12, R21, R25 ;  /* 0x000000150c0c7223 */ /* 0x000fc80000000019 */
[----:B------:R-:W1:Y:S01]  /*0650*/  MUFU.SQRT R24, R24 ;  /* 0x0000001800187308 */ /* 0x000e620000002000 */
[----:B0-----:R-:W-:Y:S01]  /*0660*/  IMAD.SHL.U32 R20, R13, 0x80, RZ ;  /* 0x000000800d147824 */ /* 0x001fe200078e00ff */
[----:B------:R-:W-:-:S04]  /*0670*/  SHF.R.U32.HI R21, RZ, 0x3, R13 ;  /* 0x00000003ff157819 */ /* 0x000fc8000001160d */
[----:B------:R-:W-:Y:S02]  /*0680*/  SGXT.U32 R17, R21, 0x4 ;  /* 0x000000041511781a */ /* 0x000fe40000000000 */
[----:B------:R-:W-:Y:S02]  /*0690*/  LOP3.LUT R20, R20, 0x380, RZ, 0xc0, !PT ;  /* 0x0000038014147812 */ /* 0x000fe400078ec0ff */
[----:B------:R-:W-:Y:S02]  /*06a0*/  FSEL R25, R4, 1, P0 ;  /* 0x3f80000004197808 */ /* 0x000fe40000000000 */
[C---:B------:R-:W-:Y:S02]  /*06b0*/  LOP3.LUT R7, R20.reuse, R17, RZ, 0xfc, !PT ;  /* 0x0000001114077212 */ /* 0x040fe400078efcff */
[C---:B------:R-:W-:Y:S02]  /*06c0*/  LOP3.LUT R28, R20.reuse, 0x20, RZ, 0xfc, !PT ;  /* 0x00000020141c7812 */ /* 0x040fe400078efcff */
[----:B------:R-:W-:-:S02]  /*06d0*/  LOP3.LUT R17, R20, 0x40, RZ, 0xfc, !PT ;  /* 0x0000004014117812 */ /* 0x000fc400078efcff */
[----:B------:R-:W-:Y:S02]  /*06e0*/  LOP3.LUT R21, R20, 0x60, RZ, 0xfc, !PT ;  /* 0x0000006014157812 */ /* 0x000fe400078efcff */
[----:B-1----:R-:W-:Y:S01]  /*06f0*/  FSETP.GT.AND P1, PT, R24, 8.50705917302346158658e+37, PT ;  /* 0x7e8000001800780b */ /* 0x002fe20003f24000 */
[----:B------:R-:W-:Y:S01]  /*0700*/  @!P2 FMUL R25, R25, 16777216 ;  /* 0x4b8000001919a820 */ /* 0x000fe20000400000 */
[-C--:B------:R-:W-:Y:S02]  /*0710*/  LEA.HI R16, R20, R7.reuse, RZ, 0x1b ;  /* 0x0000000714107211 */ /* 0x080fe400078fd8ff */
[-C--:B------:R-:W-:Y:S02]  /*0720*/  LEA.HI R20, R28, R7.reuse, RZ, 0x1b ;  /* 0x000000071c147211 */ /* 0x080fe400078fd8ff */
[-C--:B------:R-:W-:Y:S02]  /*0730*/  LEA.HI R17, R17, R7.reuse, RZ, 0x1b ;  /* 0x0000000711117211 */ /* 0x080fe400078fd8ff */
[----:B------:R-:W-:-:S02]  /*0740*/  LEA.HI R7, R21, R7, RZ, 0x1b ;  /* 0x0000000715077211 */ /* 0x000fc400078fd8ff */
[----:B------:R-:W-:Y:S02]  /*0750*/  FSETP.GEU.AND P2, PT, R24, 1.175494350822287508e-38, PT ;  /* 0x008000001800780b */ /* 0x000fe40003f4e000 */
[----:B------:R-:W-:Y:S01]  /*0760*/  SHF.R.U32.HI R21, RZ, 0x5, R0 ;  /* 0x00000005ff157819 */ /* 0x000fe20000011600 */
[----:B------:R-:W-:-:S03]  /*0770*/  FADD R0, -R15, R11 ;  /* 0x0000000b0f007221 */ /* 0x000fc60000000100 */
[----:B------:R-:W-:Y:S01]  /*0780*/  SGXT.U32 R21, R21, 0x2 ;  /* 0x000000021515781a */ /* 0x000fe20000000000 */
[----:B------:R-:W-:-:S03]  /*0790*/  @P1 FMUL R24, R24, 0.25 ;  /* 0x3e80000018181820 */ /* 0x000fc60000400000 */
[----:B------:R-:W-:Y:S01]  /*07a0*/  LOP3.LUT R11, R21, 0x18, R2, 0xfe, !PT ;  /* 0x00000018150b7812 */ /* 0x000fe200078efe02 */
[----:B------:R-:W-:Y:S02]  /*07b0*/  FMUL R15, R6, R25 ;  /* 0x00000019060f7220 */ /* 0x000fe40000400000 */
[----:B------:R-:W-:Y:S02]  /*07c0*/  @!P2 FMUL R24, R24, 16777216 ;  /* 0x4b8000001818a820 */ /* 0x000fe40000400000 */
[----:B------:R-:W-:-:S04]  /*07d0*/  IMAD.HI R6, R11, 0x2aaaaaab, RZ ;  /* 0x2aaaaaab0b067827 */ /* 0x000fc800078e02ff */
[----:B------:R-:W0:Y:S01]  /*07e0*/  MUFU.RCP R24, R24 ;  /* 0x0000001800187308 */ /* 0x000e220000001000 */
[----:B------:R-:W-:Y:S02]  /*07f0*/  SHF.R.U32.HI R25, RZ, 0x1f, R6 ;  /* 0x0000001fff197819 */ /* 0x000fe40000011606 */
[----:B------:R-:W-:Y:S02]  /*0800*/  ISETP.GE.AND P0, PT, R3, 0x121, PT ;  /* 0x000001210300780c */ /* 0x000fe40003f06270 */
[----:B------:R-:W-:Y:S02]  /*0810*/  LEA.HI.SX32 R6, R6, R25, 0x1c ;  /* 0x0000001906067211 */ /* 0x000fe400078fe2ff */
[----:B------:R-:W-:Y:S02]  /*0820*/  FSEL R25, R4, 1, P1 ;  /* 0x3f80000004197808 */ /* 0x000fe40000800000 */
[----:B------:R-:W-:Y:S01]  /*0830*/  ISETP.LT.AND P1, PT, R11, 0x180, !P0 ;  /* 0x000001800b00780c */ /* 0x000fe20004721270 */
[----:B------:R-:W-:Y:S01]  /*0840*/  IMAD R14, R6, -0x60, R11 ;  /* 0xffffffa0060e7824 */ /* 0x000fe200078e020b */
[----:B------:R-:W-:Y:S01]  /*0850*/  LOP3.LUT R11, R21, 0x14, R2, 0xfe, !PT ;  /* 0x00000014150b7812 */ /* 0x000fe200078efe02 */
[----:B------:R-:W-:-:S02]  /*0860*/  @!P2 FMUL R25, R25, 16777216 ;  /* 0x4b8000001919a820 */ /* 0x000fc40000400000 */
[----:B------:R-:W-:Y:S02]  /*0870*/  IMAD R29, R14, 0x121, R3 ;  /* 0x000001210e1d7824 */ /* 0x000fe400078e0203 */
[----:B0-----:R-:W-:Y:S01]  /*0880*/  FMUL R4, R24, R25 ;  /* 0x0000001918047220 */ /* 0x001fe20000400000 */
[----:B------:R-:W-:-:S04]  /*0890*/  IMAD.HI R14, R11, 0x2aaaaaab, RZ ;  /* 0x2aaaaaab0b0e7827 */ /* 0x000fc800078e02ff */
[C---:B------:R-:W-:Y:S01]  /*08a0*/  FMUL R25, R15.reuse, R18 ;  /* 0x000000120f197220 */ /* 0x040fe20000400000 */
[----:B------:R-:W-:Y:S01]  /*08b0*/  FMUL R24, R4, R19 ;  /* 0x0000001304187220 */ /* 0x000fe20000400000 */
[----:B------:R-:W-:Y:S02]  /*08c0*/  IMAD R6, R6, 0x36300, R29 ;  /* 0x0003630006067824 */ /* 0x000fe400078e021d */
[----:B------:R-:W-:Y:S01]  /*08d0*/  FMUL R29, R15, R10 ;  /* 0x0000000a0f1d7220 */ /* 0x000fe20000400000 */
[----:B------:R-:W-:Y:S01]  /*08e0*/  FMUL R18, R4, R0 ;  /* 0x0000000004127220 */ /* 0x000fe20000400000 */
[----:B------:R-:W-:Y:S02]  /*08f0*/  SHF.R.U32.HI R15, RZ, 0x1f, R14 ;  /* 0x0000001fff0f7819 */ /* 0x000fe4000001160e */
[----:B------:R-:W-:Y:S02]  /*0900*/  LOP3.LUT R4, R21, 0x10, R2, 0xfe, !PT ;  /* 0x0000001015047812 */ /* 0x000fe400078efe02 */
[----:B------:R-:W-:-:S02]  /*0910*/  LEA.HI.SX32 R0, R14, R15, 0x1c ;  /* 0x0000000f0e007211 */ /* 0x000fc400078fe2ff */
[----:B------:R-:W-:Y:S01]  /*0920*/  LOP3.LUT R10, R21, 0x4, R2, 0xfe, !PT ;  /* 0x00000004150a7812 */ /* 0x000fe200078efe02 */
[----:B------:R-:W-:-:S04]  /*0930*/  IMAD.HI R15, R4, 0x2aaaaaab, RZ ;  /* 0x2aaaaaab040f7827 */ /* 0x000fc800078e02ff */
[-CC-:B------:R-:W-:Y:S01]  /*0940*/  FFMA R18, R18, R23.reuse, R27.reuse ;  /* 0x0000001712127223 */ /* 0x180fe2000000001b */
[----:B------:R-:W-:Y:S01]  /*0950*/  FFMA R27, R24, R23, R27 ;  /* 0x00000017181b7223 */ /* 0x000fe2000000001b */
[----:B------:R-:W-:Y:S01]  /*0960*/  LOP3.LUT R19, R21, R2, RZ, 0xfc, !PT ;  /* 0x0000000215137212 */ /* 0x000fe200078efcff */
[----:B------:R-:W-:Y:S01]  /*0970*/  IMAD.HI R23, R10, 0x2aaaaaab, RZ ;  /* 0x2aaaaaab0a177827 */ /* 0x000fe200078e02ff */
[----:B------:R-:W-:-:S03]  /*0980*/  SHF.R.U32.HI R24, RZ, 0x1f, R15 ;  /* 0x0000001fff187819 */ /* 0x000fc6000001160f */
[-CC-:B------:R-:W-:Y:S01]  /*0990*/  FFMA R14, R29, R22.reuse, R26.reuse ;  /* 0x000000161d0e7223 */ /* 0x180fe2000000001a */
[----:B------:R-:W-:Y:S01]  /*09a0*/  FFMA R22, R25, R22, R26 ;  /* 0x0000001619167223 */ /* 0x000fe2000000001a */
[----:B------:R-:W-:Y:S01]  /*09b0*/  IMAD.HI R25, R19, 0x2aaaaaab, RZ ;  /* 0x2aaaaaab13197827 */ /* 0x000fe200078e02ff */
[----:B------:R-:W-:Y:S02]  /*09c0*/  LEA.HI.SX32 R15, R15, R24, 0x1c ;  /* 0x000000180f0f7211 */ /* 0x000fe400078fe2ff */
[----:B------:R-:W-:-:S04]  /*09d0*/  SHF.R.U32.HI R24, RZ, 0x1f, R23 ;  /* 0x0000001fff187819 */ /* 0x000fc80000011617 */
[----:B------:R-:W-:Y:S02]  /*09e0*/  LEA.HI.SX32 R23, R23, R24, 0x1c ;  /* 0x0000001817177211 */ /* 0x000fe400078fe2ff */
[----:B------:R-:W-:-:S04]  /*09f0*/  SHF.R.U32.HI R24, RZ, 0x1f, R25 ;  /* 0x0000001fff187819 */ /* 0x000fc80000011619 */
[----:B------:R-:W-:-:S05]  /*0a00*/  LEA.HI.SX32 R24, R25, R24, 0x1c ;  /* 0x0000001819187211 */ /* 0x000fca00078fe2ff */
[----:B------:R-:W-:Y:S01]  /*0a10*/  IMAD R26, R24, -0x60, R19 ;  /* 0xffffffa0181a7824 */ /* 0x000fe200078e0213 */
[----:B------:R-:W-:-:S03]  /*0a20*/  FSETP.GEU.AND P6, PT, R5, RZ, PT ;  /* 0x000000ff0500720b */ /* 0x000fc60003fce000 */
[----:B------:R-:W-:Y:S01]  /*0a30*/  IMAD R25, R26, 0x121, R3 ;  /* 0x000001211a197824 */ /* 0x000fe200078e0203 */
[----:B------:R-:W-:Y:S02]  /*0a40*/  FSETP.GEU.AND P5, PT, R8, RZ, PT ;  /* 0x000000ff0800720b */ /* 0x000fe40003fae000 */
[----:B------:R-:W-:Y:S01]  /*0a50*/  ISETP.LT.AND P2, PT, R19, 0x180, !P0 ;  /* 0x000001801300780c */ /* 0x000fe20004741270 */
[----:B------:R-:W-:Y:S01]  /*0a60*/  IMAD R19, R24, 0x36300, R25 ;  /* 0x0003630018137824 */ /* 0x000fe200078e0219 */
[----:B------:R-:W-:Y:S02]  /*0a70*/  FSETP.GEU.AND P4, PT, R14, RZ, PT ;  /* 0x000000ff0e00720b */ /* 0x000fe40003f8e000 */
[----:B------:R-:W-:Y:S02]  /*0a80*/  LEA R16, R16, UR4, 0x2 ;  /* 0x0000000410107c11 */ /* 0x000fe4000f8e10ff */
[----:B------:R-:W-:Y:S02]  /*0a90*/  FSETP.GEU.AND P3, PT, R18, RZ, PT ;  /* 0x000000ff1200720b */ /* 0x000fe40003f6e000 */
[----:B------:R-:W-:-:S02]  /*0aa0*/  FSEL R25, R5, RZ, P6 ;  /* 0x000000ff05197208 */ /* 0x000fc40003000000 */
[----:B------:R-:W-:Y:S02]  /*0ab0*/  LEA R20, R20, UR4, 0x2 ;  /* 0x0000000414147c11 */ /* 0x000fe4000f8e10ff */
[----:B------:R-:W-:Y:S02]  /*0ac0*/  FSEL R29, R8, RZ, P5 ;  /* 0x000000ff081d7208 */ /* 0x000fe40002800000 */
[----:B------:R-:W-:Y:S02]  /*0ad0*/  FSETP.GEU.AND P6, PT, R9, RZ, PT ;  /* 0x000000ff0900720b */ /* 0x000fe40003fce000 */
[----:B------:R-:W-:Y:S02]  /*0ae0*/  FSEL R8, R14, RZ, P4 ;  /* 0x000000ff0e087208 */ /* 0x000fe40002000000 */
[----:B------:R-:W-:Y:S01]  /*0af0*/  FSETP.GEU.AND P5, PT, R12, RZ, PT ;  /* 0x000000ff0c00720b */ /* 0x000fe20003fae000 */
[----:B------:R-:W-:Y:S01]  /*0b00*/  STS [R16], R25 ;  /* 0x0000001910007388 */ /* 0x000fe20000000800 */
[----:B------:R-:W-:-:S02]  /*0b10*/  LEA R17, R17, UR4, 0x2 ;  /* 0x0000000411117c11 */ /* 0x000fc4000f8e10ff */
[----:B------:R-:W-:Y:S02]  /*0b20*/  FSEL R18, R18, RZ, P3 ;  /* 0x000000ff12127208 */ /* 0x000fe40001800000 */
[C---:B------:R-:W-:Y:S01]  /*0b30*/  FSETP.GEU.AND P4, PT, R22.reuse, RZ, PT ;  /* 0x000000ff1600720b */ /* 0x040fe20003f8e000 */
[----:B------:R0:W-:Y:S01]  /*0b40*/  STS [R20+0x80], R29 ;  /* 0x0000801d14007388 */ /* 0x0001e20000000800 */
[----:B------:R-:W-:Y:S02]  /*0b50*/  LEA R24, R7, UR4, 0x2 ;  /* 0x0000000407187c11 */ /* 0x000fe4000f8e10ff */
[----:B------:R-:W-:Y:S02]  /*0b60*/  LOP3.LUT R14, R13, 0x7f, RZ, 0xc0, !PT ;  /* 0x0000007f0d0e7812 */ /* 0x000fe400078ec0ff */
[----:B------:R-:W-:Y:S02]  /*0b70*/  FSETP.GEU.AND P3, PT, R27, RZ, PT ;  /* 0x000000ff1b00720b */ /* 0x000fe40003f6e000 */
[----:B------:R-:W-:Y:S01]  /*0b80*/  FSEL R13, R9, RZ, P6 ;  /* 0x000000ff090d7208 */ /* 0x000fe20003000000 */
[----:B------:R1:W-:Y:S01]  /*0b90*/  STS [R17+0x100], R8 ;  /* 0x0001000811007388 */ /* 0x0003e20000000800 */
[----:B------:R-:W-:-:S02]  /*0ba0*/  FSEL R22, R22, RZ, P4 ;  /* 0x000000ff16167208 */ /* 0x000fc40002000000 */
[----:B0-----:R-:W-:Y:S01]  /*0bb0*/  FSEL R29, R12, RZ, P5 ;  /* 0x000000ff0c1d7208 */ /* 0x001fe20002800000 */
[----:B------:R0:W-:Y:S01]  /*0bc0*/  STS [R24+0x180], R18 ;  /* 0x0001801218007388 */ /* 0x0001e20000000800 */
[----:B------:R-:W-:-:S03]  /*0bd0*/  FSEL R27, R27, RZ, P3 ;  /* 0x000000ff1b1b7208 */ /* 0x000fc60001800000 */
[----:B------:R2:W-:Y:S01]  /*0be0*/  STS [R16+0x40], R13 ;  /* 0x0000400d10007388 */ /* 0x0005e20000000800 */
[----:B------:R-:W-:Y:S01]  /*0bf0*/  LOP3.LUT R7, R21, 0xc, R2, 0xfe, !PT ;  /* 0x0000000c15077812 */ /* 0x000fe200078efe02 */
[----:B-1----:R-:W1:Y:S02]  /*0c00*/  LDC.64 R8, c[0x0][0x238] ;  /* 0x00008e00ff087b82 */ /* 0x002e640000000a00 */
[----:B------:R3:W-:Y:S04]  /*0c10*/  STS [R20+0xc0], R29 ;  /* 0x0000c01d14007388 */ /* 0x0007e80000000800 */
[----:B------:R-:W-:Y:S04]  /*0c20*/  STS [R17+0x140], R22 ;  /* 0x0001401611007388 */ /* 0x000fe80000000800 */
[----:B------:R-:W-:Y:S01]  /*0c30*/  STS [R24+0x1c0], R27 ;  /* 0x0001c01b18007388 */ /* 0x000fe20000000800 */
[----:B------:R-:W-:-:S02]  /*0c40*/  LOP3.LUT R5, R21, 0x8, R2, 0xfe, !PT ;  /* 0x0000000815057812 */ /* 0x000fc400078efe02 */
[----:B------:R-:W-:Y:S01]  /*0c50*/  LOP3.LUT R2, R21, 0x1c, R2, 0xfe, !PT ;  /* 0x0000001c15027812 */ /* 0x000fe200078efe02 */
[----:B------:R-:W-:Y:S01]  /*0c60*/  IMAD.IADD R21, R21, 0x1, R14 ;  /* 0x0000000115157824 */ /* 0x000fe200078e020e */
[----:B------:R-:W-:-:S04]  /*0c70*/  LOP3.LUT R12, R14, 0x80, RZ, 0xfc, !PT ;  /* 0x000000800e0c7812 */ /* 0x000fc800078efcff */
[----:B------:R-:W-:Y:S01]  /*0c80*/  LEA R21, R21, UR4, 0x2 ;  /* 0x0000000415157c11 */ /* 0x000fe2000f8e10ff */
[----:B------:R-:W-:Y:S01]  /*0c90*/  BAR.SYNC.DEFER_BLOCKING 0x0 ;  /* 0x0000000000007b1d */ /* 0x000fe20000010000 */
[C---:B0-----:R-:W-:Y:S02]  /*0ca0*/  LOP3.LUT R18, R14.reuse, 0x100, RZ, 0xfc, !PT ;  /* 0x000001000e127812 */ /* 0x041fe400078efcff */
[C---:B------:R-:W-:Y:S02]  /*0cb0*/  LOP3.LUT R26, R14.reuse, 0x180, RZ, 0xfc, !PT ;  /* 0x000001800e1a7812 */ /* 0x040fe400078efcff */
[C---:B--2---:R-:W-:Y:S02]  /*0cc0*/  LOP3.LUT R16, R14.reuse, 0x200, RZ, 0xfc, !PT ;  /* 0x000002000e107812 */ /* 0x044fe400078efcff */
[C---:B---3--:R-:W-:Y:S02]  /*0cd0*/  LOP3.LUT R29, R14.reuse, 0x280, RZ, 0xfc, !PT ;  /* 0x000002800e1d7812 */ /* 0x048fe400078efcff */
[----:B------:R-:W-:-:S02]  /*0ce0*/  LOP3.LUT R20, R14, 0x300, RZ, 0xfc, !PT ;  /* 0x000003000e147812 */ /* 0x000fc400078efcff */
[-C--:B------:R-:W-:Y:S02]  /*0cf0*/  LEA.HI R13, R12, R14.reuse, RZ, 0x1b ;  /* 0x0000000e0c0d7211 */ /* 0x080fe400078fd8ff */
[-C--:B------:R-:W-:Y:S02]  /*0d00*/  LEA.HI R18, R18, R14.reuse, RZ, 0x1b ;  /* 0x0000000e12127211 */ /* 0x080fe400078fd8ff */
[-C--:B------:R-:W-:Y:S02]  /*0d10*/  LEA.HI R26, R26, R14.reuse, RZ, 0x1b ;  /* 0x0000000e1a1a7211 */ /* 0x080fe400078fd8ff */
[-C--:B------:R-:W-:Y:S01]  /*0d20*/  LEA.HI R16, R16, R14.reuse, RZ, 0x1b ;  /* 0x0000000e10107211 */ /* 0x080fe200078fd8ff */
[----:B------:R0:W2:Y:S01]  /*0d30*/  LDS R25, [R21] ;  /* 0x0000000015197984 */ /* 0x0000a20000000800 */
[-C--:B------:R-:W-:Y:S02]  /*0d40*/  LEA.HI R29, R29, R14.reuse, RZ, 0x1b ;  /* 0x0000000e1d1d7211 */ /* 0x080fe400078fd8ff */
[----:B------:R-:W-:-:S02]  /*0d50*/  LEA.HI R12, R20, R14, RZ, 0x1b ;  /* 0x0000000e140c7211 */ /* 0x000fc400078fd8ff */
[----:B------:R-:W-:Y:S02]  /*0d60*/  LEA R20, R18, UR4, 0x2 ;  /* 0x0000000412147c11 */ /* 0x000fe4000f8e10ff */
[----:B0-----:R-:W-:Y:S02]  /*0d70*/  LEA R21, R13, UR4, 0x2 ;  /* 0x000000040d157c11 */ /* 0x001fe4000f8e10ff */
[----:B------:R-:W-:Y:S01]  /*0d80*/  LEA R18, R26, UR4, 0x2 ;  /* 0x000000041a127c11 */ /* 0x000fe2000f8e10ff */
[----:B------:R-:W-:Y:S01]  /*0d90*/  IMAD R24, R23, -0x60, R10 ;  /* 0xffffffa017187824 */ /* 0x000fe200078e020a */
[----:B------:R-:W-:Y:S01]  /*0da0*/  LEA R17, R16, UR4, 0x2 ;  /* 0x0000000410117c11 */ /* 0x000fe2000f8e10ff */
[----:B------:R-:W-:Y:S01]  /*0db0*/  LDS R20, [R20+0x400] ;  /* 0x0004000014147984 */ /* 0x000fe20000000800 */
[----:B------:R-:W-:Y:S02]  /*0dc0*/  ISETP.LT.AND P6, PT, R10, 0x180, !P0 ;  /* 0x000001800a00780c */ /* 0x000fe400047c1270 */
[----:B------:R-:W-:Y:S01]  /*0dd0*/  LEA R16, R29, UR4, 0x2 ;  /* 0x000000041d107c11 */ /* 0x000fe2000f8e10ff */
[----:B------:R-:W0:Y:S01]  /*0de0*/  LDS R21, [R21+0x200] ;  /* 0x0002000015157984 */ /* 0x000e220000000800 */
[----:B------:R-:W-:-:S03]  /*0df0*/  LEA R10, R12, UR4, 0x2 ;  /* 0x000000040c0a7c11 */ /* 0x000fc6000f8e10ff */
[----:B------:R-:W3:Y:S04]  /*0e00*/  LDS R18, [R18+0x600] ;  /* 0x0006000012127984 */ /* 0x000ee80000000800 */
[----:B------:R-:W4:Y:S04]  /*0e10*/  LDS R17, [R17+0x800] ;  /* 0x0008000011117984 */ /* 0x000f280000000800 */
[----:B------:R-:W5:Y:S04]  /*0e20*/  LDS R16, [R16+0xa00] ;  /* 0x000a000010107984 */ /* 0x000f680000000800 */
[----:B------:R-:W0:Y:S01]  /*0e30*/  LDS R10, [R10+0xc00] ;  /* 0x000c00000a0a7984 */ /* 0x000e220000000800 */
[----:B------:R-:W-:-:S02]  /*0e40*/  IMAD R12, R24, 0x121, R3 ;  /* 0x00000121180c7824 */ /* 0x000fc400078e0203 */
[----:B------:R-:W-:-:S04]  /*0e50*/  IMAD.HI R24, R5, 0x2aaaaaab, RZ ;  /* 0x2aaaaaab05187827 */ /* 0x000fc800078e02ff */
[----:B------:R-:W-:Y:S01]  /*0e60*/  IMAD.HI R22, R7, 0x2aaaaaab, RZ ;  /* 0x2aaaaaab07167827 */ /* 0x000fe200078e02ff */
[----:B------:R-:W-:-:S04]  /*0e70*/  SHF.R.U32.HI R27, RZ, 0x1f, R24 ;  /* 0x0000001fff1b7819 */ /* 0x000fc80000011618 */
[----:B------:R-:W-:Y:S02]  /*0e80*/  SHF.R.U32.HI R13, RZ, 0x1f, R22 ;  /* 0x0000001fff0d7819 */ /* 0x000fe40000011616 */
[----:B------:R-:W-:Y:S01]  /*0e90*/  LEA.HI.SX32 R24, R24, R27, 0x1c ;  /* 0x0000001b18187211 */ /* 0x000fe200078fe2ff */
[----:B------:R-:W-:Y:S01]  /*0ea0*/  IMAD R23, R23, 0x36300, R12 ;  /* 0x0003630017177824 */ /* 0x000fe200078e020c */
[----:B------:R-:W-:Y:S01]  /*0eb0*/  LEA.HI.SX32 R22, R22, R13, 0x1c ;  /* 0x0000000d16167211 */ /* 0x000fe200078fe2ff */
[----:B-1----:R-:W-:Y:S01]  /*0ec0*/  IMAD.WIDE R12, R19, 0x4, R8 ;  /* 0x00000004130c7825 */ /* 0x002fe200078e0208 */
[----:B------:R-:W-:Y:S02]  /*0ed0*/  ISETP.LT.AND P5, PT, R5, 0x180, !P0 ;  /* 0x000001800500780c */ /* 0x000fe400047a1270 */
[----:B------:R-:W-:Y:S01]  /*0ee0*/  ISETP.LT.AND P3, PT, R4, 0x180, !P0 ;  /* 0x000001800400780c */ /* 0x000fe20004761270 */
[----:B------:R-:W-:Y:S02]  /*0ef0*/  IMAD R5, R24, -0x60, R5 ;  /* 0xffffffa018057824 */ /* 0x000fe400078e0205 */
[----:B------:R-:W-:-:S02]  /*0f00*/  IMAD R26, R0, -0x60, R11 ;  /* 0xffffffa0001a7824 */ /* 0x000fc400078e020b */
[----:B------:R-:W-:Y:S01]  /*0f10*/  IMAD R28, R22, -0x60, R7 ;  /* 0xffffffa0161c7824 */ /* 0x000fe200078e0207 */
[----:B--2---:R1:W-:Y:S01]  /*0f20*/  @P2 STG.E desc[UR6][R12.64], R25 ;  /* 0x000000190c002986 */ /* 0x0043e2000c101906 */
[----:B------:R-:W-:Y:S01]  /*0f30*/  IMAD R4, R15, -0x60, R4 ;  /* 0xffffffa00f047824 */ /* 0x000fe200078e0204 */
[----:B------:R-:W-:Y:S01]  /*0f40*/  ISETP.LT.AND P4, PT, R7, 0x180, !P0 ;  /* 0x000001800700780c */ /* 0x000fe20004781270 */
[--C-:B------:R-:W-:Y:S01]  /*0f50*/  IMAD R7, R5, 0x121, R3.reuse ;  /* 0x0000012105077824 */ /* 0x100fe200078e0203 */
[----:B------:R-:W-:Y:S01]  /*0f60*/  ISETP.LT.AND P2, PT, R11, 0x180, !P0 ;  /* 0x000001800b00780c */ /* 0x000fe20004741270 */
[--C-:B------:R-:W-:Y:S02]  /*0f70*/  IMAD R27, R26, 0x121, R3.reuse ;  /* 0x000001211a1b7824 */ /* 0x100fe400078e0203 */
[--C-:B------:R-:W-:Y:S02]  /*0f80*/  IMAD R11, R28, 0x121, R3.reuse ;  /* 0x000001211c0b7824 */ /* 0x100fe400078e0203 */
[----:B------:R-:W-:Y:S01]  /*0f90*/  IMAD R26, R4, 0x121, R3 ;  /* 0x00000121041a7824 */ /* 0x000fe200078e0203 */
[----:B------:R-:W-:Y:S01]  /*0fa0*/  ISETP.LT.AND P0, PT, R2, 0x180, !P0 ;  /* 0x000001800200780c */ /* 0x000fe20004701270 */
[----:B------:R-:W-:-:S02]  /*0fb0*/  IMAD R7, R24, 0x36300, R7 ;  /* 0x0003630018077824 */ /* 0x000fc400078e0207 */
[----:B------:R-:W-:Y:S02]  /*0fc0*/  IMAD R11, R22, 0x36300, R11 ;  /* 0x00036300160b7824 */ /* 0x000fe400078e020b */
[----:B-1----:R-:W-:Y:S02]  /*0fd0*/  IMAD R25, R15, 0x36300, R26 ;  /* 0x000363000f197824 */ /* 0x002fe400078e021a */
[----:B------:R-:W-:Y:S01]  /*0fe0*/  IMAD.WIDE R4, R23, 0x4, R8 ;  /* 0x0000000417047825 */ /* 0x000fe200078e0208 */
[----:B------:R-:W-:-:S03]  /*0ff0*/  LOP3.LUT R29, R14, 0x380, RZ, 0xfc, !PT ;  /* 0x000003800e1d7812 */ /* 0x000fc600078efcff */
[----:B------:R-:W-:Y:S02]  /*1000*/  IMAD R27, R0, 0x36300, R27 ;  /* 0x00036300001b7824 */ /* 0x000fe400078e021b */
[--C-:B------:R-:W-:Y:S01]  /*1010*/  IMAD.WIDE R12, R7, 0x4, R8.reuse ;  /* 0x00000004070c7825 */ /* 0x100fe200078e0208 */
[----:B0-----:R0:W-:Y:S03]  /*1020*/  @P6 STG.E desc[UR6][R4.64], R21 ;  /* 0x0000001504006986 */ /* 0x0011e6000c101906 */
[----:B------:R-:W-:Y:S01]  /*1030*/  IMAD.WIDE R22, R11, 0x4, R8 ;  /* 0x000000040b167825 */ /* 0x000fe200078e0208 */
[----:B------:R-:W-:-:S03]  /*1040*/  LEA.HI R14, R29, R14, RZ, 0x1b ;  /* 0x0000000e1d0e7211 */ /* 0x000fc600078fd8ff */
[--C-:B------:R-:W-:Y:S01]  /*1050*/  IMAD.WIDE R24, R25, 0x4, R8.reuse ;  /* 0x0000000419187825 */ /* 0x100fe200078e0208 */
[----:B------:R0:W-:Y:S03]  /*1060*/  @P5 STG.E desc[UR6][R12.64], R20 ;  /* 0x000000140c005986 */ /* 0x0001e6000c101906 */
[--C-:B------:R-:W-:Y:S01]  /*1070*/  IMAD.WIDE R26, R27, 0x4, R8.reuse ;  /* 0x000000041b1a7825 */ /* 0x100fe200078e0208 */
[----:B---3--:R0:W-:Y:S03]  /*1080*/  @P4 STG.E desc[UR6][R22.64], R18 ;  /* 0x0000001216004986 */ /* 0x0081e6000c101906 */
[----:B------:R-:W-:Y:S01]  /*1090*/  IMAD.WIDE R6, R6, 0x4, R8 ;  /* 0x0000000406067825 */ /* 0x000fe200078e0208 */
[----:B----4-:R0:W-:Y:S01]  /*10a0*/  @P3 STG.E desc[UR6][R24.64], R17 ;  /* 0x0000001118003986 */ /* 0x0101e2000c101906 */
[----:B------:R-:W-:-:S03]  /*10b0*/  LEA R14, R14, UR4, 0x2 ;  /* 0x000000040e0e7c11 */ /* 0x000fc6000f8e10ff */
[----:B-----5:R0:W-:Y:S04]  /*10c0*/  @P2 STG.E desc[UR6][R26.64], R16 ;  /* 0x000000101a002986 */ /* 0x0201e8000c101906 */
[----:B------:R0:W-:Y:S02]  /*10d0*/  @P1 STG.E desc[UR6][R6.64], R10 ;  /* 0x0000000a06001986 */ /* 0x0001e4000c101906 */
[----:B0-----:R-:W-:Y:S05]  /*10e0*/  @!P0 EXIT ;  /* 0x000000000000894d */ /* 0x001fea0003800000 */
[----:B0-----:R-:W0:Y:S01]  /*10f0*/  LDS R7, [R14+0xe00] ;  /* 0x000e00000e077984 */ /* 0x001e220000000800 */
[----:B------:R-:W-:-:S05]  /*1100*/  IMAD.HI R0, R2, 0x2aaaaaab, RZ ;  /* 0x2aaaaaab02007827 */ /* 0x000fca00078e02ff */
[----:B------:R-:W-:-:S04]  /*1110*/  SHF.R.U32.HI R5, RZ, 0x1f, R0 ;  /* 0x0000001fff057819 */ /* 0x000fc80000011600 */
[----:B------:R-:W-:-:S05]  /*1120*/  LEA.HI.SX32 R5, R0, R5, 0x1c ;  /* 0x0000000500057211 */ /* 0x000fca00078fe2ff */
[----:B------:R-:W-:-:S04]  /*1130*/  IMAD R2, R5, -0x60, R2 ;  /* 0xffffffa005027824 */ /* 0x000fc800078e0202 */
[----:B------:R-:W-:-:S04]  /*1140*/  IMAD R2, R2, 0x121, R3 ;  /* 0x0000012102027824 */ /* 0x000fc800078e0203 */
[----:B------:R-:W-:-:S04]  /*1150*/  IMAD R5, R5, 0x36300, R2 ;  /* 0x0003630005057824 */ /* 0x000fc800078e0202 */
[----:B------:R-:W-:-:S05]  /*1160*/  IMAD.WIDE R8, R5, 0x4, R8 ;  /* 0x0000000405087825 */ /* 0x000fca00078e0208 */
[----:B0-----:R-:W-:Y:S01]  /*1170*/  STG.E desc[UR6][R8.64], R7 ;  /* 0x0000000708007986 */ /* 0x001fe2000c101906 */
[----:B------:R-:W-:Y:S05]  /*1180*/  EXIT ;  /* 0x000000000000794d */ /* 0x000fea0003800000 */
.L_x_0:
[----:B------:R-:W-:-:S00]  /*1190*/  BRA `(.L_x_0) ;  /* 0xfffffffc00fc7947 */ /* 0x000fc0000383ffff */
[----:B------:R-:W-:-:S00]  /*11a0*/  NOP ;  /* 0x0000000000007918 */ /* 0x000fc00000000000 */
        /* <DEDUP_REMOVED lines=13> */
.L_x_1:


//--------------------- .nv.global.init           --------------------------
	.section	.nv.global.init,"aw",@progbits
.nv.global.init:
	.type		_$_str,@object
	.size		_$_str,(_$_str_$_2 - _$_str)
_$_str:
        /*0000*/ 	.byte	0x5f, 0x5f, 0x43, 0x55, 0x44, 0x41, 0x5f, 0x46, 0x54, 0x5a, 0x00
	.type		_$_str_$_2,@object
	.size		_$_str_$_2,(.L_1 - _$_str_$_2)
_$_str_$_2:
        /*000b*/ 	.byte	0x5f, 0x5f, 0x43, 0x55, 0x44, 0x41, 0x5f, 0x50, 0x52, 0x45, 0x43, 0x5f, 0x53, 0x51, 0x52, 0x54
        /*001b*/ 	.byte	0x00
.L_1:


//--------------------- .nv.shared.triton_poi_fused__native_batch_norm_legit_no_training_relu_28 --------------------------
	.section	.nv.shared.triton_poi_fused__native_batch_norm_legit_no_training_relu_28,"aw",@nobits
	.sectionflags	@""
	.align	16
	.zero		1024


//--------------------- .nv.constant0.triton_poi_fused__native_batch_norm_legit_no_training_relu_28 --------------------------
	.section	.nv.constant0.triton_poi_fused__native_batch_norm_legit_no_training_relu_28,"a",@progbits
	.sectionflags	@""
	.align	4
.nv.constant0.triton_poi_fused__native_batch_norm_legit_no_training_relu_28:
	.zero		584
